//
// Generated by NVIDIA NVVM Compiler
//
// Compiler Build ID: CL-36424714
// Cuda compilation tools, release 13.0, V13.0.88
// Based on NVVM 20.0.0
//

.version 9.0
.target sm_100
.address_size 64

	// .globl	mymatmul_kernel0
// _ZZ16mymatmul_kernel0E11data_shared has been demoted
// _ZZ16mymatmul_kernel0E13kernel_shared has been demoted

.visible .entry mymatmul_kernel0(
	.param .u64 .ptr .align 1 mymatmul_kernel0_param_0,
	.param .u64 .ptr .align 1 mymatmul_kernel0_param_1,
	.param .u64 .ptr .align 1 mymatmul_kernel0_param_2
)
.maxntid 256
{
	.local .align 16 .b8 	__local_depot0[16384];
	.reg .b64 	%SP;
	.reg .b64 	%SPL;
	.reg .pred 	%p<10>;
	.reg .b32 	%r<78>;
	.reg .b32 	%f<182>;
	.reg .b64 	%rd<43>;
	// demoted variable
	.shared .align 4 .b8 _ZZ16mymatmul_kernel0E11data_shared[1024];
	// demoted variable
	.shared .align 4 .b8 _ZZ16mymatmul_kernel0E13kernel_shared[16384];
	mov.u64 	%SPL, __local_depot0;
	add.u64 	%rd1, %SPL, 0;
	add.s64 	%rd2, %rd1, 8192;
	mov.b32 	%r69, 0;
	mov.u64 	%rd38, %rd2;
$L__BB0_1:
	mov.f32 	%f9, 0f00000000;
	st.local.v4.f32 	[%rd38+-8192], {%f9, %f9, %f9, %f9};
	st.local.v4.f32 	[%rd38+-4096], {%f9, %f9, %f9, %f9};
	st.local.v4.f32 	[%rd38], {%f9, %f9, %f9, %f9};
	st.local.v4.f32 	[%rd38+4096], {%f9, %f9, %f9, %f9};
	st.local.v4.f32 	[%rd38+-7936], {%f9, %f9, %f9, %f9};
	st.local.v4.f32 	[%rd38+-3840], {%f9, %f9, %f9, %f9};
	st.local.v4.f32 	[%rd38+256], {%f9, %f9, %f9, %f9};
	st.local.v4.f32 	[%rd38+4352], {%f9, %f9, %f9, %f9};
	st.local.v4.f32 	[%rd38+-7680], {%f9, %f9, %f9, %f9};
	st.local.v4.f32 	[%rd38+-3584], {%f9, %f9, %f9, %f9};
	st.local.v4.f32 	[%rd38+512], {%f9, %f9, %f9, %f9};
	st.local.v4.f32 	[%rd38+4608], {%f9, %f9, %f9, %f9};
	st.local.v4.f32 	[%rd38+-7424], {%f9, %f9, %f9, %f9};
	st.local.v4.f32 	[%rd38+-3328], {%f9, %f9, %f9, %f9};
	st.local.v4.f32 	[%rd38+768], {%f9, %f9, %f9, %f9};
	st.local.v4.f32 	[%rd38+4864], {%f9, %f9, %f9, %f9};
	add.s32 	%r69, %r69, 1;
	add.s64 	%rd38, %rd38, 16;
	setp.ne.s32 	%p1, %r69, 16;
	@%p1 bra 	$L__BB0_1;
	add.s64 	%rd39, %rd1, 9216;
	mov.b32 	%r70, 0;
$L__BB0_3:
	mov.f32 	%f10, 0f00000000;
	st.local.v4.f32 	[%rd39+-8192], {%f10, %f10, %f10, %f10};
	st.local.v4.f32 	[%rd39+-4096], {%f10, %f10, %f10, %f10};
	st.local.v4.f32 	[%rd39], {%f10, %f10, %f10, %f10};
	st.local.v4.f32 	[%rd39+4096], {%f10, %f10, %f10, %f10};
	st.local.v4.f32 	[%rd39+-7936], {%f10, %f10, %f10, %f10};
	st.local.v4.f32 	[%rd39+-3840], {%f10, %f10, %f10, %f10};
	st.local.v4.f32 	[%rd39+256], {%f10, %f10, %f10, %f10};
	st.local.v4.f32 	[%rd39+4352], {%f10, %f10, %f10, %f10};
	st.local.v4.f32 	[%rd39+-7680], {%f10, %f10, %f10, %f10};
	st.local.v4.f32 	[%rd39+-3584], {%f10, %f10, %f10, %f10};
	st.local.v4.f32 	[%rd39+512], {%f10, %f10, %f10, %f10};
	st.local.v4.f32 	[%rd39+4608], {%f10, %f10, %f10, %f10};
	st.local.v4.f32 	[%rd39+-7424], {%f10, %f10, %f10, %f10};
	st.local.v4.f32 	[%rd39+-3328], {%f10, %f10, %f10, %f10};
	st.local.v4.f32 	[%rd39+768], {%f10, %f10, %f10, %f10};
	st.local.v4.f32 	[%rd39+4864], {%f10, %f10, %f10, %f10};
	add.s32 	%r70, %r70, 1;
	add.s64 	%rd39, %rd39, 16;
	setp.ne.s32 	%p2, %r70, 16;
	@%p2 bra 	$L__BB0_3;
	add.s64 	%rd40, %rd1, 10240;
	mov.b32 	%r71, 0;
$L__BB0_5:
	mov.f32 	%f11, 0f00000000;
	st.local.v4.f32 	[%rd40+-8192], {%f11, %f11, %f11, %f11};
	st.local.v4.f32 	[%rd40+-4096], {%f11, %f11, %f11, %f11};
	st.local.v4.f32 	[%rd40], {%f11, %f11, %f11, %f11};
	st.local.v4.f32 	[%rd40+4096], {%f11, %f11, %f11, %f11};
	st.local.v4.f32 	[%rd40+-7936], {%f11, %f11, %f11, %f11};
	st.local.v4.f32 	[%rd40+-3840], {%f11, %f11, %f11, %f11};
	st.local.v4.f32 	[%rd40+256], {%f11, %f11, %f11, %f11};
	st.local.v4.f32 	[%rd40+4352], {%f11, %f11, %f11, %f11};
	st.local.v4.f32 	[%rd40+-7680], {%f11, %f11, %f11, %f11};
	st.local.v4.f32 	[%rd40+-3584], {%f11, %f11, %f11, %f11};
	st.local.v4.f32 	[%rd40+512], {%f11, %f11, %f11, %f11};
	st.local.v4.f32 	[%rd40+4608], {%f11, %f11, %f11, %f11};
	st.local.v4.f32 	[%rd40+-7424], {%f11, %f11, %f11, %f11};
	st.local.v4.f32 	[%rd40+-3328], {%f11, %f11, %f11, %f11};
	st.local.v4.f32 	[%rd40+768], {%f11, %f11, %f11, %f11};
	st.local.v4.f32 	[%rd40+4864], {%f11, %f11, %f11, %f11};
	add.s32 	%r71, %r71, 1;
	add.s64 	%rd40, %rd40, 16;
	setp.ne.s32 	%p3, %r71, 16;
	@%p3 bra 	$L__BB0_5;
	mov.b32 	%r72, 0;
$L__BB0_7:
	shl.b32 	%r25, %r72, 2;
	mul.wide.u32 	%rd22, %r25, 4;
	add.s64 	%rd23, %rd1, %rd22;
	mov.f32 	%f12, 0f00000000;
	st.local.v4.f32 	[%rd23+3072], {%f12, %f12, %f12, %f12};
	st.local.v4.f32 	[%rd23+7168], {%f12, %f12, %f12, %f12};
	st.local.v4.f32 	[%rd23+11264], {%f12, %f12, %f12, %f12};
	st.local.v4.f32 	[%rd23+15360], {%f12, %f12, %f12, %f12};
	st.local.v4.f32 	[%rd23+3328], {%f12, %f12, %f12, %f12};
	st.local.v4.f32 	[%rd23+7424], {%f12, %f12, %f12, %f12};
	st.local.v4.f32 	[%rd23+11520], {%f12, %f12, %f12, %f12};
	st.local.v4.f32 	[%rd23+15616], {%f12, %f12, %f12, %f12};
	st.local.v4.f32 	[%rd23+3584], {%f12, %f12, %f12, %f12};
	st.local.v4.f32 	[%rd23+7680], {%f12, %f12, %f12, %f12};
	st.local.v4.f32 	[%rd23+11776], {%f12, %f12, %f12, %f12};
	st.local.v4.f32 	[%rd23+15872], {%f12, %f12, %f12, %f12};
	st.local.v4.f32 	[%rd23+3840], {%f12, %f12, %f12, %f12};
	st.local.v4.f32 	[%rd23+7936], {%f12, %f12, %f12, %f12};
	st.local.v4.f32 	[%rd23+12032], {%f12, %f12, %f12, %f12};
	st.local.v4.f32 	[%rd23+16128], {%f12, %f12, %f12, %f12};
	add.s32 	%r72, %r72, 1;
	setp.ne.s32 	%p4, %r72, 16;
	@%p4 bra 	$L__BB0_7;
	mov.b32 	%r73, 0;
	mov.u32 	%r28, %ctaid.x;
	shl.b32 	%r29, %r28, 18;
	mov.u32 	%r30, %tid.x;
	shl.b32 	%r31, %r30, 10;
	or.b32  	%r32, %r29, %r31;
	shl.b32 	%r34, %r30, 2;
$L__BB0_9:
	ld.param.u64 	%rd36, [mymatmul_kernel0_param_1];
	ld.param.u64 	%rd35, [mymatmul_kernel0_param_0];
	bar.sync 	0;
	add.s32 	%r33, %r32, %r73;
	cvta.to.global.u64 	%rd24, %rd35;
	mul.wide.u32 	%rd25, %r33, 4;
	add.s64 	%rd26, %rd24, %rd25;
	ld.global.nc.f32 	%f13, [%rd26];
	mov.u32 	%r35, _ZZ16mymatmul_kernel0E11data_shared;
	add.s32 	%r36, %r35, %r34;
	st.shared.f32 	[%r36], %f13;
	shl.b32 	%r37, %r73, 12;
	or.b32  	%r38, %r37, %r30;
	cvta.to.global.u64 	%rd27, %rd36;
	mul.wide.u32 	%rd28, %r38, 4;
	add.s64 	%rd29, %rd27, %rd28;
	ld.global.nc.f32 	%f14, [%rd29];
	mov.u32 	%r39, _ZZ16mymatmul_kernel0E13kernel_shared;
	add.s32 	%r40, %r39, %r34;
	st.shared.f32 	[%r40], %f14;
	ld.global.nc.f32 	%f15, [%rd29+1024];
	st.shared.f32 	[%r40+1024], %f15;
	ld.global.nc.f32 	%f16, [%rd29+2048];
	st.shared.f32 	[%r40+2048], %f16;
	ld.global.nc.f32 	%f17, [%rd29+3072];
	st.shared.f32 	[%r40+3072], %f17;
	ld.global.nc.f32 	%f18, [%rd29+4096];
	st.shared.f32 	[%r40+4096], %f18;
	ld.global.nc.f32 	%f19, [%rd29+5120];
	st.shared.f32 	[%r40+5120], %f19;
	ld.global.nc.f32 	%f20, [%rd29+6144];
	st.shared.f32 	[%r40+6144], %f20;
	ld.global.nc.f32 	%f21, [%rd29+7168];
	st.shared.f32 	[%r40+7168], %f21;
	ld.global.nc.f32 	%f22, [%rd29+8192];
	st.shared.f32 	[%r40+8192], %f22;
	ld.global.nc.f32 	%f23, [%rd29+9216];
	st.shared.f32 	[%r40+9216], %f23;
	ld.global.nc.f32 	%f24, [%rd29+10240];
	st.shared.f32 	[%r40+10240], %f24;
	ld.global.nc.f32 	%f25, [%rd29+11264];
	st.shared.f32 	[%r40+11264], %f25;
	ld.global.nc.f32 	%f26, [%rd29+12288];
	st.shared.f32 	[%r40+12288], %f26;
	ld.global.nc.f32 	%f27, [%rd29+13312];
	st.shared.f32 	[%r40+13312], %f27;
	ld.global.nc.f32 	%f28, [%rd29+14336];
	st.shared.f32 	[%r40+14336], %f28;
	ld.global.nc.f32 	%f29, [%rd29+15360];
	st.shared.f32 	[%r40+15360], %f29;
	bar.sync 	0;
	mov.b32 	%r74, 0;
$L__BB0_10:
	shl.b32 	%r42, %r74, 2;
	mov.u32 	%r43, %tid.x;
	shr.u32 	%r44, %r43, 1;
	and.b32  	%r45, %r44, 112;
	add.s32 	%r46, %r42, %r45;
	shl.b32 	%r47, %r46, 2;
	mov.u32 	%r48, _ZZ16mymatmul_kernel0E11data_shared;
	add.s32 	%r49, %r48, %r47;
	ld.shared.f32 	%f1, [%r49];
	ld.shared.f32 	%f2, [%r49+524];
	ld.shared.f32 	%f3, [%r49+512];
	ld.shared.f32 	%f4, [%r49+516];
	ld.shared.f32 	%f5, [%r49+4];
	ld.shared.f32 	%f6, [%r49+520];
	ld.shared.f32 	%f7, [%r49+8];
	ld.shared.f32 	%f8, [%r49+12];
	mov.b32 	%r75, 0;
$L__BB0_11:
	shl.b32 	%r50, %r75, 2;
	shl.b32 	%r51, %r74, 8;
	add.s32 	%r52, %r50, %r51;
	mov.u32 	%r53, %tid.x;
	shl.b32 	%r54, %r53, 6;
	and.b32  	%r12, %r54, 1984;
	add.s32 	%r55, %r50, %r12;
	mul.wide.u32 	%rd30, %r52, 4;
	add.s64 	%rd31, %rd1, %rd30;
	ld.local.v4.f32 	{%f30, %f31, %f32, %f33}, [%rd31];
	shl.b32 	%r56, %r55, 2;
	mov.u32 	%r57, _ZZ16mymatmul_kernel0E13kernel_shared;
	add.s32 	%r58, %r57, %r56;
	ld.shared.f32 	%f34, [%r58];
	fma.rn.f32 	%f35, %f1, %f34, %f30;
	ld.local.v4.f32 	{%f36, %f37, %f38, %f39}, [%rd31+4096];
	ld.shared.f32 	%f40, [%r58+8192];
	fma.rn.f32 	%f41, %f1, %f40, %f36;
	ld.local.v4.f32 	{%f42, %f43, %f44, %f45}, [%rd31+8192];
	fma.rn.f32 	%f46, %f3, %f34, %f42;
	ld.local.v4.f32 	{%f47, %f48, %f49, %f50}, [%rd31+12288];
	fma.rn.f32 	%f51, %f3, %f40, %f47;
	ld.shared.f32 	%f52, [%r58+4];
	fma.rn.f32 	%f53, %f1, %f52, %f31;
	ld.shared.f32 	%f54, [%r58+8196];
	fma.rn.f32 	%f55, %f1, %f54, %f37;
	fma.rn.f32 	%f56, %f3, %f52, %f43;
	fma.rn.f32 	%f57, %f3, %f54, %f48;
	ld.shared.f32 	%f58, [%r58+8];
	fma.rn.f32 	%f59, %f1, %f58, %f32;
	ld.shared.f32 	%f60, [%r58+8200];
	fma.rn.f32 	%f61, %f1, %f60, %f38;
	fma.rn.f32 	%f62, %f3, %f58, %f44;
	fma.rn.f32 	%f63, %f3, %f60, %f49;
	ld.shared.f32 	%f64, [%r58+12];
	fma.rn.f32 	%f65, %f1, %f64, %f33;
	st.local.v4.f32 	[%rd31], {%f35, %f53, %f59, %f65};
	ld.shared.f32 	%f66, [%r58+8204];
	fma.rn.f32 	%f67, %f1, %f66, %f39;
	st.local.v4.f32 	[%rd31+4096], {%f41, %f55, %f61, %f67};
	fma.rn.f32 	%f68, %f3, %f64, %f45;
	st.local.v4.f32 	[%rd31+8192], {%f46, %f56, %f62, %f68};
	fma.rn.f32 	%f69, %f3, %f66, %f50;
	st.local.v4.f32 	[%rd31+12288], {%f51, %f57, %f63, %f69};
	ld.local.v4.f32 	{%f70, %f71, %f72, %f73}, [%rd31+256];
	fma.rn.f32 	%f74, %f5, %f34, %f70;
	ld.local.v4.f32 	{%f75, %f76, %f77, %f78}, [%rd31+4352];
	fma.rn.f32 	%f79, %f5, %f40, %f75;
	ld.local.v4.f32 	{%f80, %f81, %f82, %f83}, [%rd31+8448];
	fma.rn.f32 	%f84, %f4, %f34, %f80;
	ld.local.v4.f32 	{%f85, %f86, %f87, %f88}, [%rd31+12544];
	fma.rn.f32 	%f89, %f4, %f40, %f85;
	fma.rn.f32 	%f90, %f5, %f52, %f71;
	fma.rn.f32 	%f91, %f5, %f54, %f76;
	fma.rn.f32 	%f92, %f4, %f52, %f81;
	fma.rn.f32 	%f93, %f4, %f54, %f86;
	fma.rn.f32 	%f94, %f5, %f58, %f72;
	fma.rn.f32 	%f95, %f5, %f60, %f77;
	fma.rn.f32 	%f96, %f4, %f58, %f82;
	fma.rn.f32 	%f97, %f4, %f60, %f87;
	fma.rn.f32 	%f98, %f5, %f64, %f73;
	st.local.v4.f32 	[%rd31+256], {%f74, %f90, %f94, %f98};
	fma.rn.f32 	%f99, %f5, %f66, %f78;
	st.local.v4.f32 	[%rd31+4352], {%f79, %f91, %f95, %f99};
	fma.rn.f32 	%f100, %f4, %f64, %f83;
	st.local.v4.f32 	[%rd31+8448], {%f84, %f92, %f96, %f100};
	fma.rn.f32 	%f101, %f4, %f66, %f88;
	st.local.v4.f32 	[%rd31+12544], {%f89, %f93, %f97, %f101};
	ld.local.v4.f32 	{%f102, %f103, %f104, %f105}, [%rd31+512];
	fma.rn.f32 	%f106, %f7, %f34, %f102;
	ld.local.v4.f32 	{%f107, %f108, %f109, %f110}, [%rd31+4608];
	fma.rn.f32 	%f111, %f7, %f40, %f107;
	ld.local.v4.f32 	{%f112, %f113, %f114, %f115}, [%rd31+8704];
	fma.rn.f32 	%f116, %f6, %f34, %f112;
	ld.local.v4.f32 	{%f117, %f118, %f119, %f120}, [%rd31+12800];
	fma.rn.f32 	%f121, %f6, %f40, %f117;
	fma.rn.f32 	%f122, %f7, %f52, %f103;
	fma.rn.f32 	%f123, %f7, %f54, %f108;
	fma.rn.f32 	%f124, %f6, %f52, %f113;
	fma.rn.f32 	%f125, %f6, %f54, %f118;
	fma.rn.f32 	%f126, %f7, %f58, %f104;
	fma.rn.f32 	%f127, %f7, %f60, %f109;
	fma.rn.f32 	%f128, %f6, %f58, %f114;
	fma.rn.f32 	%f129, %f6, %f60, %f119;
	fma.rn.f32 	%f130, %f7, %f64, %f105;
	st.local.v4.f32 	[%rd31+512], {%f106, %f122, %f126, %f130};
	fma.rn.f32 	%f131, %f7, %f66, %f110;
	st.local.v4.f32 	[%rd31+4608], {%f111, %f123, %f127, %f131};
	fma.rn.f32 	%f132, %f6, %f64, %f115;
	st.local.v4.f32 	[%rd31+8704], {%f116, %f124, %f128, %f132};
	fma.rn.f32 	%f133, %f6, %f66, %f120;
	st.local.v4.f32 	[%rd31+12800], {%f121, %f125, %f129, %f133};
	ld.local.v4.f32 	{%f134, %f135, %f136, %f137}, [%rd31+768];
	fma.rn.f32 	%f138, %f8, %f34, %f134;
	ld.local.v4.f32 	{%f139, %f140, %f141, %f142}, [%rd31+4864];
	fma.rn.f32 	%f143, %f8, %f40, %f139;
	ld.local.v4.f32 	{%f144, %f145, %f146, %f147}, [%rd31+8960];
	fma.rn.f32 	%f148, %f2, %f34, %f144;
	ld.local.v4.f32 	{%f149, %f150, %f151, %f152}, [%rd31+13056];
	fma.rn.f32 	%f153, %f2, %f40, %f149;
	fma.rn.f32 	%f154, %f8, %f52, %f135;
	fma.rn.f32 	%f155, %f8, %f54, %f140;
	fma.rn.f32 	%f156, %f2, %f52, %f145;
	fma.rn.f32 	%f157, %f2, %f54, %f150;
	fma.rn.f32 	%f158, %f8, %f58, %f136;
	fma.rn.f32 	%f159, %f8, %f60, %f141;
	fma.rn.f32 	%f160, %f2, %f58, %f146;
	fma.rn.f32 	%f161, %f2, %f60, %f151;
	fma.rn.f32 	%f162, %f8, %f64, %f137;
	st.local.v4.f32 	[%rd31+768], {%f138, %f154, %f158, %f162};
	fma.rn.f32 	%f163, %f8, %f66, %f142;
	st.local.v4.f32 	[%rd31+4864], {%f143, %f155, %f159, %f163};
	fma.rn.f32 	%f164, %f2, %f64, %f147;
	st.local.v4.f32 	[%rd31+8960], {%f148, %f156, %f160, %f164};
	fma.rn.f32 	%f165, %f2, %f66, %f152;
	st.local.v4.f32 	[%rd31+13056], {%f153, %f157, %f161, %f165};
	add.s32 	%r75, %r75, 1;
	setp.ne.s32 	%p5, %r75, 16;
	@%p5 bra 	$L__BB0_11;
	add.s32 	%r74, %r74, 1;
	setp.ne.s32 	%p6, %r74, 4;
	@%p6 bra 	$L__BB0_10;
	add.s32 	%r73, %r73, 1;
	setp.ne.s32 	%p7, %r73, 1024;
	@%p7 bra 	$L__BB0_9;
	ld.param.u64 	%rd37, [mymatmul_kernel0_param_2];
	mov.u32 	%r60, %ctaid.x;
	shl.b32 	%r61, %r60, 20;
	shl.b32 	%r63, %r53, 11;
	and.b32  	%r64, %r63, 458752;
	or.b32  	%r65, %r64, %r61;
	or.b32  	%r16, %r65, %r12;
	cvta.to.global.u64 	%rd32, %rd37;
	add.s64 	%rd11, %rd32, 2097152;
	mov.b32 	%r76, 0;
$L__BB0_15:
	shl.b32 	%r67, %r76, 12;
	add.s32 	%r68, %r16, %r67;
	mul.wide.u32 	%rd33, %r76, 256;
	add.s64 	%rd42, %rd2, %rd33;
	mul.wide.u32 	%rd34, %r68, 4;
	add.s64 	%rd41, %rd11, %rd34;
	mov.b32 	%r77, 0;
$L__BB0_16:
	ld.local.v4.f32 	{%f166, %f167, %f168, %f169}, [%rd42+-8192];
	st.global.f32 	[%rd41+-2097152], %f166;
	ld.local.v4.f32 	{%f170, %f171, %f172, %f173}, [%rd42+-4096];
	st.global.f32 	[%rd41+-2088960], %f170;
	ld.local.v4.f32 	{%f174, %f175, %f176, %f177}, [%rd42];
	st.global.f32 	[%rd41], %f174;
	ld.local.v4.f32 	{%f178, %f179, %f180, %f181}, [%rd42+4096];
	st.global.f32 	[%rd41+8192], %f178;
	st.global.f32 	[%rd41+-2097148], %f167;
	st.global.f32 	[%rd41+-2088956], %f171;
	st.global.f32 	[%rd41+4], %f175;
	st.global.f32 	[%rd41+8196], %f179;
	st.global.f32 	[%rd41+-2097144], %f168;
	st.global.f32 	[%rd41+-2088952], %f172;
	st.global.f32 	[%rd41+8], %f176;
	st.global.f32 	[%rd41+8200], %f180;
	st.global.f32 	[%rd41+-2097140], %f169;
	st.global.f32 	[%rd41+-2088948], %f173;
	st.global.f32 	[%rd41+12], %f177;
	st.global.f32 	[%rd41+8204], %f181;
	add.s32 	%r77, %r77, 4;
	add.s64 	%rd42, %rd42, 16;
	add.s64 	%rd41, %rd41, 16;
	setp.ne.s32 	%p8, %r77, 64;
	@%p8 bra 	$L__BB0_16;
	add.s32 	%r76, %r76, 1;
	setp.ne.s32 	%p9, %r76, 16;
	@%p9 bra 	$L__BB0_15;
	ret;

}


// ===== COMPILED SASS (sm_100) =====

	.target	sm_100

	.elftype	@"ET_EXEC"


//--------------------- .note.nv.tkinfo           --------------------------
	.section	.note.nv.tkinfo,"",@"SHT_NOTE"
	.sectionflags	@"SHF_NOTE_NV_TKINFO"
	.tkinfo
        /*0018*/ 	.word	0x00000002
        /*0030*/ 	.string	""
        /*0030*/ 	.string	"ptxas"
        /*0030*/ 	.string	"Cuda compilation tools, release 13.0, V13.0.88"
        /*0030*/ 	.string	"Build cuda_13.0.r13.0/compiler.36424714_0"
        /*0030*/ 	.string	"-arch sm_100 -m 64 "



//--------------------- .note.nv.cuinfo           --------------------------
	.section	.note.nv.cuinfo,"",@"SHT_NOTE"
	.sectionflags	@"SHF_NOTE_NV_CUINFO"
        /*0018*/ 	.short	0x0002
        /*001a*/ 	.short	0x0064
        /*001c*/ 	.short	0x0082
	.zero		2


//--------------------- .nv.info                  --------------------------
	.section	.nv.info,"",@"SHT_CUDA_INFO"
	.align	4


	//----- nvinfo : EIATTR_REGCOUNT
	.align		4
        /*0000*/ 	.byte	0x04, 0x2f
        /*0002*/ 	.short	(.L_1 - .L_0)
	.align		4
.L_0:
        /*0004*/ 	.word	index@(mymatmul_kernel0)
        /*0008*/ 	.word	0x00000027


	//----- nvinfo : EIATTR_FRAME_SIZE
	.align		4
.L_1:
        /*000c*/ 	.byte	0x04, 0x11
        /*000e*/ 	.short	(.L_3 - .L_2)
	.align		4
.L_2:
        /*0010*/ 	.word	index@(mymatmul_kernel0)
        /*0014*/ 	.word	0x00004000


	//----- nvinfo : EIATTR_MIN_STACK_SIZE
	.align		4
.L_3:
        /*0018*/ 	.byte	0x04, 0x12
        /*001a*/ 	.short	(.L_5 - .L_4)
	.align		4
.L_4:
        /*001c*/ 	.word	index@(mymatmul_kernel0)
        /*0020*/ 	.word	0x00004000
.L_5:


//--------------------- .nv.compat                --------------------------
	.section	.nv.compat,"",@"SHT_CUDA_COMPAT_INFO"
	.align	4
        /*0000*/ 	.byte	0x02, 0x09, 0x00, 0x00, 0x02, 0x02, 0x01, 0x00, 0x02, 0x05, 0x05, 0x00, 0x03, 0x07, 0x01, 0x01
        /*0010*/ 	.byte	0x02, 0x03, 0x00, 0x00, 0x02, 0x06, 0x01, 0x00, 0x04, 0x0b, 0x08, 0x00, 0x09, 0x00, 0x00, 0x00
        /*0020*/ 	.byte	0x00, 0x00, 0x00, 0x00


//--------------------- .nv.info.mymatmul_kernel0 --------------------------
	.section	.nv.info.mymatmul_kernel0,"",@"SHT_CUDA_INFO"
	.sectionflags	@""
	.align	4


	//----- nvinfo : EIATTR_CUDA_API_VERSION
	.align		4
        /*0000*/ 	.byte	0x04, 0x37
        /*0002*/ 	.short	(.L_7 - .L_6)
.L_6:
        /*0004*/ 	.word	0x00000082


	//----- nvinfo : EIATTR_KPARAM_INFO
	.align		4
.L_7:
        /*0008*/ 	.byte	0x04, 0x17
        /*000a*/ 	.short	(.L_9 - .L_8)
.L_8:
        /*000c*/ 	.word	0x00000000
        /*0010*/ 	.short	0x0002
        /*0012*/ 	.short	0x0010
        /*0014*/ 	.byte	0x00, 0xf5, 0x21, 0x00


	//----- nvinfo : EIATTR_KPARAM_INFO
	.align		4
.L_9:
        /*0018*/ 	.byte	0x04, 0x17
        /*001a*/ 	.short	(.L_11 - .L_10)
.L_10:
        /*001c*/ 	.word	0x00000000
        /*0020*/ 	.short	0x0001
        /*0022*/ 	.short	0x0008
        /*0024*/ 	.byte	0x00, 0xf5, 0x21, 0x00


	//----- nvinfo : EIATTR_KPARAM_INFO
	.align		4
.L_11:
        /*0028*/ 	.byte	0x04, 0x17
        /*002a*/ 	.short	(.L_13 - .L_12)
.L_12:
        /*002c*/ 	.word	0x00000000
        /*0030*/ 	.short	0x0000
        /*0032*/ 	.short	0x0000
        /*0034*/ 	.byte	0x00, 0xf5, 0x21, 0x00


	//----- nvinfo : EIATTR_SPARSE_MMA_MASK
	.align		4
.L_13:
        /*0038*/ 	.byte	0x03, 0x50
        /*003a*/ 	.short	0x0000


	//----- nvinfo : EIATTR_MAXREG_COUNT
	.align		4
        /*003c*/ 	.byte	0x03, 0x1b
        /*003e*/ 	.short	0x00ff


	//----- nvinfo : EIATTR_NUM_BARRIERS
	.align		4
        /*0040*/ 	.byte	0x02, 0x4c
        /*0042*/ 	.byte	0x01
	.zero		1


	//----- nvinfo : EIATTR_MERCURY_ISA_VERSION
	.align		4
        /*0044*/ 	.byte	0x03, 0x5f
        /*0046*/ 	.short	0x0101


	//----- nvinfo : EIATTR_VRC_CTA_INIT_COUNT
	.align		4
        /*0048*/ 	.byte	0x02, 0x4a
	.zero		1
	.zero		1


	//----- nvinfo : EIATTR_EXIT_INSTR_OFFSETS
	.align		4
        /*004c*/ 	.byte	0x04, 0x1c
        /*004e*/ 	.short	(.L_15 - .L_14)


	//   ....[0]....
.L_14:
        /*0050*/ 	.word	0x000057c0


	//----- nvinfo : EIATTR_MAX_THREADS
	.align		4
.L_15:
        /*0054*/ 	.byte	0x04, 0x05
        /*0056*/ 	.short	(.L_17 - .L_16)
.L_16:
        /*0058*/ 	.word	0x00000100
        /*005c*/ 	.word	0x00000001
        /*0060*/ 	.word	0x00000001


	//----- nvinfo : EIATTR_CBANK_PARAM_SIZE
	.align		4
.L_17:
        /*0064*/ 	.byte	0x03, 0x19
        /*0066*/ 	.short	0x0018


	//----- nvinfo : EIATTR_PARAM_CBANK
	.align		4
        /*0068*/ 	.byte	0x04, 0x0a
        /*006a*/ 	.short	(.L_19 - .L_18)
	.align		4
.L_18:
        /*006c*/ 	.word	index@(.nv.constant0.mymatmul_kernel0)
        /*0070*/ 	.short	0x0380
        /*0072*/ 	.short	0x0018


	//----- nvinfo : EIATTR_SW_WAR
	.align		4
.L_19:
        /*0074*/ 	.byte	0x04, 0x36
        /*0076*/ 	.short	(.L_21 - .L_20)
.L_20:
        /*0078*/ 	.word	0x00000008
.L_21:


//--------------------- .nv.callgraph             --------------------------
	.section	.nv.callgraph,"",@"SHT_CUDA_CALLGRAPH"
	.align	4
	.sectionentsize	8
	.align		4
        /*0000*/ 	.word	0x00000000
	.align		4
        /*0004*/ 	.word	0xffffffff
	.align		4
        /*0008*/ 	.word	0x00000000
	.align		4
        /*000c*/ 	.word	0xfffffffe
	.align		4
        /*0010*/ 	.word	0x00000000
	.align		4
        /*0014*/ 	.word	0xfffffffd
	.align		4
        /*0018*/ 	.word	0x00000000
	.align		4
        /*001c*/ 	.word	0xfffffffc


//--------------------- .text.mymatmul_kernel0    --------------------------
	.section	.text.mymatmul_kernel0,"ax",@progbits
	.align	128
        .global         mymatmul_kernel0
        .type           mymatmul_kernel0,@function
        .size           mymatmul_kernel0,(.L_x_6 - mymatmul_kernel0)
        .other          mymatmul_kernel0,@"STO_CUDA_ENTRY STV_DEFAULT"
mymatmul_kernel0:
.text.mymatmul_kernel0:
[----:B------:R-:W0:Y:S02]  /*0000*/  LDC R1, c[0x0][0x37c] ;  /* 0x0000df00ff017b82 */ /* 0x000e240000000800 */
[----:B0-----:R-:W-:Y:S01]  /*0010*/  IADD3 R1, PT, PT, R1, -0x4000, RZ ;  /* 0xffffc00001017810 */ /* 0x001fe20007ffe0ff */
[----:B------:R-:W0:Y:S05]  /*0020*/  S2R R0, SR_TID.X ;  /* 0x0000000000007919 */ /* 0x000e2a0000002100 */
[----:B------:R-:W1:Y:S01]  /*0030*/  S2UR UR4, SR_CTAID.X ;  /* 0x00000000000479c3 */ /* 0x000e620000002500 */
[----:B------:R-:W2:Y:S01]  /*0040*/  LDCU.64 UR12, c[0x0][0x358] ;  /* 0x00006b00ff0c77ac */ /* 0x000ea20008000a00 */
[C---:B------:R-:W-:Y:S01]  /*0050*/  R2UR UR8, R1.reuse ;  /* 0x00000000010872ca */ /* 0x040fe200000e0000 */
[----:B------:R3:W-:Y:S01]  /*0060*/  STL.128 [R1], RZ ;  /* 0x000000ff01007387 */ /* 0x0007e20000100c00 */
[----:B------:R-:W-:-:S03]  /*0070*/  R2UR UR11, R1 ;  /* 0x00000000010b72ca */ /* 0x000fc600000e0000 */
[----:B------:R3:W-:Y:S04]  /*0080*/  STL.128 [R1+0x1000], RZ ;  /* 0x001000ff01007387 */ /* 0x0007e80000100c00 */
[----:B------:R3:W-:Y:S04]  /*0090*/  STL.128 [R1+0x2000], RZ ;  /* 0x002000ff01007387 */ /* 0x0007e80000100c00 */
[----:B------:R3:W-:Y:S01]  /*00a0*/  STL.128 [R1+0x3000], RZ ;  /* 0x003000ff01007387 */ /* 0x0007e20000100c00 */
[----:B------:R-:W-:-:S03]  /*00b0*/  UIADD3 UR8, UPT, UPT, UR8, 0x2000, URZ ;  /* 0x0000200008087890 */ /* 0x000fc6000fffe0ff */
[----:B------:R3:W-:Y:S04]  /*00c0*/  STL.128 [R1+0x100], RZ ;  /* 0x000100ff01007387 */ /* 0x0007e80000100c00 */
[----:B------:R3:W-:Y:S01]  /*00d0*/  STL.128 [R1+0x1100], RZ ;  /* 0x001100ff01007387 */ /* 0x0007e20000100c00 */
[----:B-1----:R-:W-:-:S03]  /*00e0*/  USHF.L.U32 UR4, UR4, 0x12, URZ ;  /* 0x0000001204047899 */ /* 0x002fc600080006ff */
[----:B------:R3:W-:Y:S04]  /*00f0*/  STL.128 [R1+0x2100], RZ ;  /* 0x002100ff01007387 */ /* 0x0007e80000100c00 */
[----:B------:R3:W-:Y:S01]  /*0100*/  STL.128 [R1+0x3100], RZ ;  /* 0x003100ff01007387 */ /* 0x0007e20000100c00 */
[----:B0-----:R-:W-:-:S03]  /*0110*/  SHF.L.U32 R3, R0, 0xa, RZ ;  /* 0x0000000a00037819 */ /* 0x001fc600000006ff */
[----:B------:R3:W-:Y:S01]  /*0120*/  STL.128 [R1+0x200], RZ ;  /* 0x000200ff01007387 */ /* 0x0007e20000100c00 */
[----:B------:R-:W-:Y:S01]  /*0130*/  LOP3.LUT R3, R3, UR4, RZ, 0xfc, !PT ;  /* 0x0000000403037c12 */ /* 0x000fe2000f8efcff */
[----:B------:R-:W-:Y:S02]  /*0140*/  UMOV UR4, URZ ;  /* 0x000000ff00047c82 */ /* 0x000fe40008000000 */
[----:B------:R3:W-:Y:S04]  /*0150*/  STL.128 [R1+0x1200], RZ ;  /* 0x001200ff01007387 */ /* 0x0007e80000100c00 */
        /* <DEDUP_REMOVED lines=1013> */
[----:B--2---:R3:W-:Y:S02]  /*40b0*/  STL.128 [R1+0x3ff0], RZ ;  /* 0x003ff0ff01007387 */ /* 0x0047e40000100c00 */
.L_x_2:
[----:B0-----:R-:W0:Y:S01]  /*40c0*/  LDC.64 R6, c[0x0][0x380] ;  /* 0x0000e000ff067b82 */ /* 0x001e220000000a00 */
[----:B------:R-:W-:Y:S02]  /*40d0*/  USHF.L.U32 UR5, UR4, 0xc, URZ ;  /* 0x0000000c04057899 */ /* 0x000fe400080006ff */
[----:B------:R-:W-:-:S04]  /*40e0*/  IADD3 R9, PT, PT, R3, UR4, RZ ;  /* 0x0000000403097c10 */ /* 0x000fc8000fffe0ff */
[----:B------:R-:W-:Y:S01]  /*40f0*/  LOP3.LUT R11, R0, UR5, RZ, 0xfc, !PT ;  /* 0x00000005000b7c12 */ /* 0x000fe2000f8efcff */
[----:B------:R-:W1:Y:S01]  /*4100*/  LDC.64 R4, c[0x0][0x388] ;  /* 0x0000e200ff047b82 */ /* 0x000e620000000a00 */
[----:B0-----:R-:W-:-:S06]  /*4110*/  IMAD.WIDE.U32 R6, R9, 0x4, R6 ;  /* 0x0000000409067825 */ /* 0x001fcc00078e0006 */
[----:B------:R0:W2:Y:S01]  /*4120*/  LDG.E.CONSTANT R6, desc[UR12][R6.64] ;  /* 0x0000000c06067981 */ /* 0x0000a2000c1e9900 */
[----:B-1----:R-:W-:-:S05]  /*4130*/  IMAD.WIDE.U32 R4, R11, 0x4, R4 ;  /* 0x000000040b047825 */ /* 0x002fca00078e0004 */
[----:B------:R-:W4:Y:S04]  /*4140*/  LDG.E.CONSTANT R2, desc[UR12][R4.64] ;  /* 0x0000000c04027981 */ /* 0x000f28000c1e9900 */
[----:B------:R-:W5:Y:S04]  /*4150*/  LDG.E.CONSTANT R8, desc[UR12][R4.64+0x400] ;  /* 0x0004000c04087981 */ /* 0x000f68000c1e9900 */
[----:B------:R-:W3:Y:S04]  /*4160*/  LDG.E.CONSTANT R10, desc[UR12][R4.64+0x800] ;  /* 0x0008000c040a7981 */ /* 0x000ee8000c1e9900 */
        /* <DEDUP_REMOVED lines=12> */
[----:B------:R-:W3:Y:S01]  /*4230*/  LDG.E.CONSTANT R36, desc[UR12][R4.64+0x3c00] ;  /* 0x003c000c04247981 */ /* 0x000ee2000c1e9900 */
[----:B------:R-:W1:Y:S01]  /*4240*/  S2UR UR7, SR_CgaCtaId ;  /* 0x00000000000779c3 */ /* 0x000e620000008800 */
[----:B------:R-:W-:-:S02]  /*4250*/  UMOV UR5, 0x400 ;  /* 0x0000040000057882 */ /* 0x000fc40000000000 */
[----:B------:R-:W-:Y:S02]  /*4260*/  UIADD3 UR6, UPT, UPT, UR5, 0x400, URZ ;  /* 0x0000040005067890 */ /* 0x000fe4000fffe0ff */
[----:B-1----:R-:W-:Y:S02]  /*4270*/  ULEA UR5, UR7, UR5, 0x18 ;  /* 0x0000000507057291 */ /* 0x002fe4000f8ec0ff */
[----:B------:R-:W-:-:S04]  /*4280*/  ULEA UR6, UR7, UR6, 0x18 ;  /* 0x0000000607067291 */ /* 0x000fc8000f8ec0ff */
[C---:B0-----:R-:W-:Y:S01]  /*4290*/  LEA R7, R0.reuse, UR5, 0x2 ;  /* 0x0000000500077c11 */ /* 0x041fe2000f8e10ff */
[----:B------:R-:W-:Y:S01]  /*42a0*/  BAR.SYNC.DEFER_BLOCKING 0x0 ;  /* 0x0000000000007b1d */ /* 0x000fe20000010000 */
[----:B------:R-:W-:Y:S01]  /*42b0*/  LEA R9, R0, UR6, 0x2 ;  /* 0x0000000600097c11 */ /* 0x000fe2000f8e10ff */
[----:B------:R-:W-:-:S04]  /*42c0*/  UIADD3 UR4, UPT, UPT, UR4, 0x1, URZ ;  /* 0x0000000104047890 */ /* 0x000fc8000fffe0ff */
[----:B------:R-:W-:Y:S01]  /*42d0*/  UISETP.NE.AND UP0, UPT, UR4, 0x400, UPT ;  /* 0x000004000400788c */ /* 0x000fe2000bf05270 */
[----:B------:R-:W-:Y:S01]  /*42e0*/  UMOV UR5, URZ ;  /* 0x000000ff00057c82 */ /* 0x000fe20008000000 */
[----:B--2---:R0:W-:Y:S04]  /*42f0*/  STS [R7], R6 ;  /* 0x0000000607007388 */ /* 0x0041e80000000800 */
[----:B----4-:R0:W-:Y:S04]  /*4300*/  STS [R9], R2 ;  /* 0x0000000209007388 */ /* 0x0101e80000000800 */
[----:B-----5:R0:W-:Y:S04]  /*4310*/  STS [R9+0x400], R8 ;  /* 0x0004000809007388 */ /* 0x0201e80000000800 */
[----:B---3--:R0:W-:Y:S04]  /*4320*/  STS [R9+0x800], R10 ;  /* 0x0008000a09007388 */ /* 0x0081e80000000800 */
[----:B------:R0:W-:Y:S04]  /*4330*/  STS [R9+0xc00], R12 ;  /* 0x000c000c09007388 */ /* 0x0001e80000000800 */
        /* <DEDUP_REMOVED lines=11> */
[----:B------:R0:W-:Y:S01]  /*43f0*/  STS [R9+0x3c00], R36 ;  /* 0x003c002409007388 */ /* 0x0001e20000000800 */
[----:B------:R-:W-:Y:S06]  /*4400*/  BAR.SYNC.DEFER_BLOCKING 0x0 ;  /* 0x0000000000007b1d */ /* 0x000fec0000010000 */
.L_x_1:
[----:B0-----:R-:W0:Y:S01]  /*4410*/  S2R R0, SR_TID.X ;  /* 0x0000000000007919 */ /* 0x001e220000002100 */
[----:B------:R-:W1:Y:S01]  /*4420*/  S2UR UR7, SR_CgaCtaId ;  /* 0x00000000000779c3 */ /* 0x000e620000008800 */
[----:B------:R-:W-:Y:S01]  /*4430*/  UMOV UR6, 0x400 ;  /* 0x0000040000067882 */ /* 0x000fe20000000000 */
[----:B------:R-:W-:Y:S01]  /*4440*/  MOV R5, UR5 ;  /* 0x0000000500057c02 */ /* 0x000fe20008000f00 */
[----:B-1----:R-:W-:Y:S02]  /*4450*/  ULEA UR9, UR7, UR6, 0x18 ;  /* 0x0000000607097291 */ /* 0x002fe4000f8ec0ff */
[----:B------:R-:W-:Y:S01]  /*4460*/  UIADD3 UR6, UPT, UPT, UR6, 0x400, URZ ;  /* 0x0000040006067890 */ /* 0x000fe2000fffe0ff */
[----:B0-----:R-:W-:-:S04]  /*4470*/  SHF.R.U32.HI R2, RZ, 0x1, R0 ;  /* 0x00000001ff027819 */ /* 0x001fc80000011600 */
[----:B------:R-:W-:-:S04]  /*4480*/  LOP3.LUT R2, R2, 0x70, RZ, 0xc0, !PT ;  /* 0x0000007002027812 */ /* 0x000fc800078ec0ff */
[----:B------:R-:W-:-:S04]  /*4490*/  LEA R2, R5, R2, 0x2 ;  /* 0x0000000205027211 */ /* 0x000fc800078e10ff */
[----:B------:R-:W-:Y:S01]  /*44a0*/  LEA R12, R2, UR9, 0x2 ;  /* 0x00000009020c7c11 */ /* 0x000fe2000f8e10ff */
[----:B------:R-:W-:Y:S01]  /*44b0*/  ULEA UR9, UR7, UR6, 0x18 ;  /* 0x0000000607097291 */ /* 0x000fe2000f8ec0ff */
[----:B------:R-:W-:Y:S02]  /*44c0*/  SHF.L.U32 R2, R0, 0x6, RZ ;  /* 0x0000000600027819 */ /* 0x000fe400000006ff */
[----:B------:R-:W-:Y:S01]  /*44d0*/  UMOV UR6, URZ ;  /* 0x000000ff00067c82 */ /* 0x000fe20008000000 */
[----:B------:R0:W1:Y:S01]  /*44e0*/  LDS.128 R4, [R12] ;  /* 0x000000000c047984 */ /* 0x0000620000000c00 */
[----:B------:R-:W-:-:S03]  /*44f0*/  LOP3.LUT R2, R2, 0x7c0, RZ, 0xc0, !PT ;  /* 0x000007c002027812 */ /* 0x000fc600078ec0ff */
[----:B------:R0:W2:Y:S04]  /*4500*/  LDS.128 R8, [R12+0x200] ;  /* 0x000200000c087984 */ /* 0x0000a80000000c00 */
.L_x_0:
[----:B------:R-:W-:-:S04]  /*4510*/  USHF.L.U32 UR10, UR6, 0x2, URZ ;  /* 0x00000002060a7899 */ /* 0x000fc800080006ff */
[----:B------:R-:W-:-:S04]  /*4520*/  ULEA UR7, UR5, UR10, 0x8 ;  /* 0x0000000a05077291 */ /* 0x000fc8000f8e40ff */
[----:B------:R-:W-:-:S09]  /*4530*/  ULEA UR7, UR7, UR11, 0x2 ;  /* 0x0000000b07077291 */ /* 0x000fd2000f8e10ff */
[----:B0-----:R-:W1:Y:S01]  /*4540*/  LDL.128 R16, [UR7] ;  /* 0x00000007ff107983 */ /* 0x001e620008100c00 */
[----:B------:R-:W-:-:S03]  /*4550*/  IADD3 R36, PT, PT, R2, UR10, RZ ;  /* 0x0000000a02247c10 */ /* 0x000fc6000fffe0ff */
[----:B------:R-:W2:Y:S01]  /*4560*/  LDL.128 R20, [UR7+0x2100] ;  /* 0x00210007ff147983 */ /* 0x000ea20008100c00 */
[----:B------:R-:W-:-:S03]  /*4570*/  LEA R36, R36, UR9, 0x2 ;  /* 0x0000000924247c11 */ /* 0x000fc6000f8e10ff */
[----:B------:R-:W3:Y:S04]  /*4580*/  LDL.128 R24, [UR7+0x2000] ;  /* 0x00200007ff187983 */ /* 0x000ee80008100c00 */
[----:B0-----:R-:W1:Y:S02]  /*4590*/  LDS.128 R12, [R36] ;  /* 0x00000000240c7984 */ /* 0x001e640000000c00 */
[C---:B-1----:R-:W-:Y:S01]  /*45a0*/  FFMA R16, R4.reuse, R12, R16 ;  /* 0x0000000c04107223 */ /* 0x042fe20000000010 */
[C---:B------:R-:W-:Y:S01]  /*45b0*/  FFMA R17, R4.reuse, R13, R17 ;  /* 0x0000000d04117223 */ /* 0x040fe20000000011 */
[C---:B------:R-:W-:Y:S01]  /*45c0*/  FFMA R18, R4.reuse, R14, R18 ;  /* 0x0000000e04127223 */ /* 0x040fe20000000012 */
[----:B------:R-:W-:-:S05]  /*45d0*/  FFMA R19, R4, R15, R19 ;  /* 0x0000000f04137223 */ /* 0x000fca0000000013 */
[----:B------:R0:W-:Y:S04]  /*45e0*/  STL.128 [UR7], R16 ;  /* 0x00000010ff007987 */ /* 0x0001e80008100c07 */
[----:B0-----:R-:W4:Y:S01]  /*45f0*/  LDL.128 R16, [UR7+0x100] ;  /* 0x00010007ff107983 */ /* 0x001f220008100c00 */
[C---:B--2---:R-:W-:Y:S01]  /*4600*/  FFMA R32, R9.reuse, R12, R20 ;  /* 0x0000000c09207223 */ /* 0x044fe20000000014 */
[C---:B------:R-:W-:Y:S01]  /*4610*/  FFMA R33, R9.reuse, R13, R21 ;  /* 0x0000000d09217223 */ /* 0x040fe20000000015 */
[C---:B------:R-:W-:Y:S01]  /*4620*/  FFMA R34, R9.reuse, R14, R22 ;  /* 0x0000000e09227223 */ /* 0x040fe20000000016 */
[----:B------:R-:W-:Y:S02]  /*4630*/  FFMA R35, R9, R15, R23 ;  /* 0x0000000f09237223 */ /* 0x000fe40000000017 */
[----:B------:R-:W2:Y:S01]  /*4640*/  LDL.128 R20, [UR7+0x300] ;  /* 0x00030007ff147983 */ /* 0x000ea20008100c00 */
[C---:B---3--:R-:W-:Y:S01]  /*4650*/  FFMA R24, R8.reuse, R12, R24 ;  /* 0x0000000c08187223 */ /* 0x048fe20000000018 */
[C---:B------:R-:W-:Y:S01]  /*4660*/  FFMA R25, R8.reuse, R13, R25 ;  /* 0x0000000d08197223 */ /* 0x040fe20000000019 */
[C---:B------:R-:W-:Y:S01]  /*4670*/  FFMA R26, R8.reuse, R14, R26 ;  /* 0x0000000e081a7223 */ /* 0x040fe2000000001a */
[----:B------:R-:W-:-:S05]  /*4680*/  FFMA R27, R8, R15, R27 ;  /* 0x0000000f081b7223 */ /* 0x000fca000000001b */
[----:B------:R0:W-:Y:S04]  /*4690*/  STL.128 [UR7+0x2000], R24 ;  /* 0x00200018ff007987 */ /* 0x0001e80008100c07 */
[----:B0-----:R-:W3:Y:S01]  /*46a0*/  LDL.128 R24, [UR7+0x2200] ;  /* 0x00220007ff187983 */ /* 0x001ee20008100c00 */
[C---:B----4-:R-:W-:Y:S01]  /*46b0*/  FFMA R28, R5.reuse, R12, R16 ;  /* 0x0000000c051c7223 */ /* 0x050fe20000000010 */
[C---:B------:R-:W-:Y:S01]  /*46c0*/  FFMA R29, R5.reuse, R13, R17 ;  /* 0x0000000d051d7223 */ /* 0x040fe20000000011 */
[C---:B------:R-:W-:Y:S01]  /*46d0*/  FFMA R30, R5.reuse, R14, R18 ;  /* 0x0000000e051e7223 */ /* 0x040fe20000000012 */
[----:B------:R-:W-:Y:S02]  /*46e0*/  FFMA R31, R5, R15, R19 ;  /* 0x0000000f051f7223 */ /* 0x000fe40000000013 */
[----:B------:R-:W4:Y:S01]  /*46f0*/  LDL.128 R16, [UR7+0x200] ;  /* 0x00020007ff107983 */ /* 0x000f220008100c00 */
[C---:B--2---:R-:W-:Y:S01]  /*4700*/  FFMA R20, R7.reuse, R12, R20 ;  /* 0x0000000c07147223 */ /* 0x044fe20000000014 */
[C---:B------:R-:W-:Y:S01]  /*4710*/  FFMA R21, R7.reuse, R13, R21 ;  /* 0x0000000d07157223 */ /* 0x040fe20000000015 */
[C---:B------:R-:W-:Y:S01]  /*4720*/  FFMA R22, R7.reuse, R14, R22 ;  /* 0x0000000e07167223 */ /* 0x040fe20000000016 */
[----:B------:R-:W-:-:S05]  /*4730*/  FFMA R23, R7, R15, R23 ;  /* 0x0000000f07177223 */ /* 0x000fca0000000017 */
[----:B------:R0:W-:Y:S04]  /*4740*/  STL.128 [UR7+0x300], R20 ;  /* 0x00030014ff007987 */ /* 0x0001e80008100c07 */
[----:B------:R3:W-:Y:S04]  /*4750*/  STL.128 [UR7+0x100], R28 ;  /* 0x0001001cff007987 */ /* 0x0007e80008100c07 */
[----:B0-----:R-:W2:Y:S01]  /*4760*/  LDL.128 R20, [UR7+0x3000] ;  /* 0x00300007ff147983 */ /* 0x001ea20008100c00 */
[C---:B---3--:R-:W-:Y:S01]  /*4770*/  FFMA R28, R10.reuse, R12, R24 ;  /* 0x0000000c0a1c7223 */ /* 0x048fe20000000018 */
[C---:B------:R-:W-:Y:S01]  /*4780*/  FFMA R29, R10.reuse, R13, R25 ;  /* 0x0000000d0a1d7223 */ /* 0x040fe20000000019 */
[C---:B------:R-:W-:Y:S01]  /*4790*/  FFMA R30, R10.reuse, R14, R26 ;  /* 0x0000000e0a1e7223 */ /* 0x040fe2000000001a */
[----:B------:R-:W-:-:S02]  /*47a0*/  FFMA R31, R10, R15, R27 ;  /* 0x0000000f0a1f7223 */ /* 0x000fc4000000001b */
[----:B------:R-:W3:Y:S01]  /*47b0*/  LDL.128 R24, [UR7+0x1000] ;  /* 0x00100007ff187983 */ /* 0x000ee20008100c00 */
[C---:B----4-:R-:W-:Y:S01]  /*47c0*/  FFMA R16, R6.reuse, R12, R16 ;  /* 0x0000000c06107223 */ /* 0x050fe20000000010 */
[C---:B------:R-:W-:Y:S01]  /*47d0*/  FFMA R17, R6.reuse, R13, R17 ;  /* 0x0000000d06117223 */ /* 0x040fe20000000011 */
[C---:B------:R-:W-:Y:S01]  /*47e0*/  FFMA R18, R6.reuse, R14, R18 ;  /* 0x0000000e06127223 */ /* 0x040fe20000000012 */
[----:B------:R-:W-:-:S05]  /*47f0*/  FFMA R19, R6, R15, R19 ;  /* 0x0000000f06137223 */ /* 0x000fca0000000013 */
[----:B------:R0:W-:Y:S04]  /*4800*/  STL.128 [UR7+0x200], R16 ;  /* 0x00020010ff007987 */ /* 0x0001e80008100c07 */
[----:B0-----:R-:W4:Y:S04]  /*4810*/  LDL.128 R16, [UR7+0x2300] ;  /* 0x00230007ff107983 */ /* 0x001f280008100c00 */
[----:B------:R-:W-:Y:S01]  /*4820*/  STL.128 [UR7+0x2200], R28 ;  /* 0x0022001cff007987 */ /* 0x000fe20008100c07 */
[C---:B----4-:R-:W-:Y:S01]  /*4830*/  FFMA R16, R11.reuse, R12, R16 ;  /* 0x0000000c0b107223 */ /* 0x050fe20000000010 */
[C---:B------:R-:W-:Y:S01]  /*4840*/  FFMA R17, R11.reuse, R13, R17 ;  /* 0x0000000d0b117223 */ /* 0x040fe20000000011 */
[C---:B------:R-:W-:Y:S01]  /*4850*/  FFMA R18, R11.reuse, R14, R18 ;  /* 0x0000000e0b127223 */ /* 0x040fe20000000012 */
[----:B------:R-:W-:-:S02]  /*4860*/  FFMA R19, R11, R15, R19 ;  /* 0x0000000f0b137223 */ /* 0x000fc40000000013 */
[----:B------:R-:W2:Y:S04]  /*4870*/  LDS.128 R12, [R36+0x2000] ;  /* 0x00200000240c7984 */ /* 0x000ea80000000c00 */
[----:B------:R0:W-:Y:S04]  /*4880*/  STL.128 [UR7+0x2300], R16 ;  /* 0x00230010ff007987 */ /* 0x0001e80008100c07 */
[----:B0-----:R-:W4:Y:S01]  /*4890*/  LDL.128 R16, [UR7+0x1100] ;  /* 0x00110007ff107983 */ /* 0x001f220008100c00 */
[C---:B--2---:R-:W-:Y:S01]  /*48a0*/  FFMA R20, R8.reuse, R12, R20 ;  /* 0x0000000c08147223 */ /* 0x044fe20000000014 */
[C---:B------:R-:W-:Y:S01]  /*48b0*/  FFMA R21, R8.reuse, R13, R21 ;  /* 0x0000000d08157223 */ /* 0x040fe20000000015 */
[C---:B------:R-:W-:Y:S01]  /*48c0*/  FFMA R22, R8.reuse, R14, R22 ;  /* 0x0000000e08167223 */ /* 0x040fe20000000016 */
[----:B------:R-:W-:-:S05]  /*48d0*/  FFMA R23, R8, R15, R23 ;  /* 0x0000000f08177223 */ /* 0x000fca0000000017 */
[----:B------:R0:W-:Y:S01]  /*48e0*/  STL.128 [UR7+0x3000], R20 ;  /* 0x00300014ff007987 */ /* 0x0001e20008100c07 */
[C---:B---3--:R-:W-:Y:S01]  /*48f0*/  FFMA R28, R4.reuse, R12, R24 ;  /* 0x0000000c041c7223 */ /* 0x048fe20000000018 */
[C---:B------:R-:W-:Y:S01]  /*4900*/  FFMA R29, R4.reuse, R13, R25 ;  /* 0x0000000d041d7223 */ /* 0x040fe20000000019 */
[C---:B------:R-:W-:Y:S01]  /*4910*/  FFMA R30, R4.reuse, R14, R26 ;  /* 0x0000000e041e7223 */ /* 0x040fe2000000001a */
[----:B------:R-:W-:Y:S02]  /*4920*/  FFMA R31, R4, R15, R27 ;  /* 0x0000000f041f7223 */ /* 0x000fe4000000001b */
[----:B------:R-:W2:Y:S04]  /*4930*/  LDL.128 R24, [UR7+0x3100] ;  /* 0x00310007ff187983 */ /* 0x000ea80008100c00 */
[----:B0-----:R-:W3:Y:S04]  /*4940*/  LDL.128 R20, [UR7+0x1200] ;  /* 0x00120007ff147983 */ /* 0x001ee80008100c00 */
[----:B------:R-:W-:Y:S01]  /*4950*/  STL.128 [UR7+0x1000], R28 ;  /* 0x0010001cff007987 */ /* 0x000fe20008100c07 */
[C---:B----4-:R-:W-:Y:S01]  /*4960*/  FFMA R16, R5.reuse, R12, R16 ;  /* 0x0000000c05107223 */ /* 0x050fe20000000010 */
[C---:B------:R-:W-:Y:S01]  /*4970*/  FFMA R17, R5.reuse, R13, R17 ;  /* 0x0000000d05117223 */ /* 0x040fe20000000011 */
[C---:B------:R-:W-:Y:S01]  /*4980*/  FFMA R18, R5.reuse, R14, R18 ;  /* 0x0000000e05127223 */ /* 0x040fe20000000012 */
[----:B------:R-:W-:-:S05]  /*4990*/  FFMA R19, R5, R15, R19 ;  /* 0x0000000f05137223 */ /* 0x000fca0000000013 */
[----:B------:R0:W-:Y:S04]  /*49a0*/  STL.128 [UR7+0x1100], R16 ;  /* 0x00110010ff007987 */ /* 0x0001e80008100c07 */
        /* <DEDUP_REMOVED lines=11> */
[----:B0-----:R-:W3:Y:S04]  /*4a60*/  LDL.128 R20, [UR7+0x3300] ;  /* 0x00330007ff147983 */ /* 0x001ee80008100c00 */
[----:B------:R0:W-:Y:S04]  /*4a70*/  STL.128 [UR7+0x2100], R32 ;  /* 0x00210020ff007987 */ /* 0x0001e80008100c07 */
[----:B------:R0:W-:Y:S01]  /*4a80*/  STL.128 [UR7+0x3100], R28 ;  /* 0x0031001cff007987 */ /* 0x0001e20008100c07 */
[----:B------:R-:W-:-:S04]  /*4a90*/  UIADD3 UR6, UPT, UPT, UR6, 0x1, URZ ;  /* 0x0000000106067890 */ /* 0x000fc8000fffe0ff */
[----:B------:R-:W-:Y:S01]  /*4aa0*/  UISETP.NE.AND UP1, UPT, UR6, 0x10, UPT ;  /* 0x000000100600788c */ /* 0x000fe2000bf25270 */
[C---:B----4-:R-:W-:Y:S01]  /*4ab0*/  FFMA R16, R10.reuse, R12, R16 ;  /* 0x0000000c0a107223 */ /* 0x050fe20000000010 */
[C---:B------:R-:W-:Y:S01]  /*4ac0*/  FFMA R17, R10.reuse, R13, R17 ;  /* 0x0000000d0a117223 */ /* 0x040fe20000000011 */
[C---:B------:R-:W-:Y:S01]  /*4ad0*/  FFMA R18, R10.reuse, R14, R18 ;  /* 0x0000000e0a127223 */ /* 0x040fe20000000012 */
[----:B------:R-:W-:-:S05]  /*4ae0*/  FFMA R19, R10, R15, R19 ;  /* 0x0000000f0a137223 */ /* 0x000fca0000000013 */
[----:B------:R0:W-:Y:S01]  /*4af0*/  STL.128 [UR7+0x3200], R16 ;  /* 0x00320010ff007987 */ /* 0x0001e20008100c07 */
        /* <DEDUP_REMOVED lines=8> */
[----:B------:R-:W-:-:S05]  /*4b80*/  FFMA R23, R11, R15, R23 ;  /* 0x0000000f0b177223 */ /* 0x000fca0000000017 */
[----:B------:R0:W-:Y:S01]  /*4b90*/  STL.128 [UR7+0x3300], R20 ;  /* 0x00330014ff007987 */ /* 0x0001e20008100c07 */
[----:B------:R-:W-:Y:S05]  /*4ba0*/  BRA.U UP1, `(.L_x_0) ;  /* 0xfffffff901587547 */ /* 0x000fea000b83ffff */
[----:B------:R-:W-:-:S04]  /*4bb0*/  UIADD3 UR5, UPT, UPT, UR5, 0x1, URZ ;  /* 0x0000000105057890 */ /* 0x000fc8000fffe0ff */
[----:B------:R-:W-:-:S09]  /*4bc0*/  UISETP.NE.AND UP1, UPT, UR5, 0x4, UPT ;  /* 0x000000040500788c */ /* 0x000fd2000bf25270 */
[----:B------:R-:W-:Y:S05]  /*4bd0*/  BRA.U UP1, `(.L_x_1) ;  /* 0xfffffff9010c7547 */ /* 0x000fea000b83ffff */
[----:B------:R-:W-:Y:S05]  /*4be0*/  BRA.U UP0, `(.L_x_2) ;  /* 0xfffffff500347547 */ /* 0x000fea000b83ffff */
[----:B------:R-:W1:Y:S01]  /*4bf0*/  S2R R3, SR_CTAID.X ;  /* 0x0000000000037919 */ /* 0x000e620000002500 */
[----:B------:R-:W2:Y:S01]  /*4c00*/  LDCU.64 UR6, c[0x0][0x390] ;  /* 0x00007200ff0677ac */ /* 0x000ea20008000a00 */
[----:B------:R-:W-:Y:S01]  /*4c10*/  SHF.L.U32 R0, R0, 0xb, RZ ;  /* 0x0000000b00007819 */ /* 0x000fe200000006ff */
[----:B------:R-:W-:-:S03]  /*4c20*/  UMOV UR4, URZ ;  /* 0x000000ff00047c82 */ /* 0x000fc60008000000 */
[----:B------:R-:W-:Y:S01]  /*4c30*/  LOP3.LUT R0, R0, 0x70000, RZ, 0xc0, !PT ;  /* 0x0007000000007812 */ /* 0x000fe200078ec0ff */
[----:B--2---:R-:W-:-:S04]  /*4c40*/  UIADD3 UR6, UP0, UPT, UR6, 0x200000, URZ ;  /* 0x0020000006067890 */ /* 0x004fc8000ff1e0ff */
[----:B------:R-:W-:Y:S01]  /*4c50*/  UIADD3.X UR7, UPT, UPT, URZ, UR7, URZ, UP0, !UPT ;  /* 0x00000007ff077290 */ /* 0x000fe200087fe4ff */
[----:B-1----:R-:W-:-:S04]  /*4c60*/  LEA R3, R3, R0, 0x14 ;  /* 0x0000000003037211 */ /* 0x002fc800078ea0ff */
[----:B------:R-:W-:-:S07]  /*4c70*/  IADD3 R2, PT, PT, R2, R3, RZ ;  /* 0x0000000302027210 */ /* 0x000fce0007ffe0ff */
.L_x_4:
[----:B------:R-:W-:Y:S01]  /*4c80*/  MOV R3, UR4 ;  /* 0x0000000400037c02 */ /* 0x000fe20008000f00 */
[----:B------:R-:W-:Y:S01]  /*4c90*/  UIMAD UR9, UR4, 0x100, UR8 ;  /* 0x00000100040978a4 */ /* 0x000fe2000f8e0208 */
[----:B-1----:R-:W-:Y:S01]  /*4ca0*/  MOV R4, UR6 ;  /* 0x0000000600047c02 */ /* 0x002fe20008000f00 */
[----:B------:R-:W-:Y:S01]  /*4cb0*/  UIADD3 UR4, UPT, UPT, UR4, 0x1, URZ ;  /* 0x0000000104047890 */ /* 0x000fe2000fffe0ff */
[----:B------:R-:W-:Y:S01]  /*4cc0*/  MOV R5, UR7 ;  /* 0x0000000700057c02 */ /* 0x000fe20008000f00 */
[----:B------:R-:W-:Y:S01]  /*4cd0*/  UMOV UR5, URZ ;  /* 0x000000ff00057c82 */ /* 0x000fe20008000000 */
[----:B------:R-:W-:Y:S01]  /*4ce0*/  LEA R3, R3, R2, 0xc ;  /* 0x0000000203037211 */ /* 0x000fe200078e60ff */
[----:B------:R-:W-:-:S04]  /*4cf0*/  UISETP.NE.AND UP1, UPT, UR4, 0x10, UPT ;  /* 0x000000100400788c */ /* 0x000fc8000bf25270 */
[----:B------:R-:W-:-:S03]  /*4d00*/  IMAD.WIDE.U32 R4, R3, 0x4, R4 ;  /* 0x0000000403047825 */ /* 0x000fc600078e0004 */
[----:B------:R-:W-:Y:S02]  /*4d10*/  MOV R0, R4 ;  /* 0x0000000400007202 */ /* 0x000fe40000000f00 */
[----:B------:R-:W-:-:S07]  /*4d20*/  MOV R3, R5 ;  /* 0x0000000500037202 */ /* 0x000fce0000000f00 */
.L_x_3:
[----:B-1----:R-:W2:Y:S04]  /*4d30*/  LDL.128 R12, [UR9+-0x2000] ;  /* 0xffe00009ff0c7983 */ /* 0x002ea80008100c00 */
[----:B0-----:R-:W3:Y:S01]  /*4d40*/  LDL.128 R16, [UR9+-0x1000] ;  /* 0xfff00009ff107983 */ /* 0x001ee20008100c00 */
[----:B------:R-:W-:Y:S02]  /*4d50*/  MOV R28, R0 ;  /* 0x00000000001c7202 */ /* 0x000fe40000000f00 */
[----:B------:R-:W-:Y:S01]  /*4d60*/  MOV R29, R3 ;  /* 0x00000003001d7202 */ /* 0x000fe20000000f00 */
[----:B------:R-:W4:Y:S04]  /*4d70*/  LDL.128 R20, [UR9] ;  /* 0x00000009ff147983 */ /* 0x000f280008100c00 */
[----:B------:R-:W5:Y:S04]  /*4d80*/  LDL.128 R4, [UR9+0x1000] ;  /* 0x00100009ff047983 */ /* 0x000f680008100c00 */
[----:B------:R-:W5:Y:S04]  /*4d90*/  LDL.128 R24, [UR9+-0x1ff0] ;  /* 0xffe01009ff187983 */ /* 0x000f680008100c00 */
[----:B------:R-:W5:Y:S04]  /*4da0*/  LDL.128 R8, [UR9+-0xff0] ;  /* 0xfff01009ff087983 */ /* 0x000f680008100c00 */
[----:B--2---:R-:W-:Y:S04]  /*4db0*/  STG.E desc[UR12][R28.64+-0x200000], R12 ;  /* 0xe000000c1c007986 */ /* 0x004fe8000c10190c */
[----:B------:R-:W-:Y:S04]  /*4dc0*/  STG.E desc[UR12][R28.64+-0x1ffffc], R13 ;  /* 0xe000040d1c007986 */ /* 0x000fe8000c10190c */
[----:B------:R-:W-:Y:S04]  /*4dd0*/  STG.E desc[UR12][R28.64+-0x1ffff8], R14 ;  /* 0xe000080e1c007986 */ /* 0x000fe8000c10190c */
[----:B------:R0:W-:Y:S04]  /*4de0*/  STG.E desc[UR12][R28.64+-0x1ffff4], R15 ;  /* 0xe0000c0f1c007986 */ /* 0x0001e8000c10190c */
[----:B---3--:R-:W-:Y:S04]  /*4df0*/  STG.E desc[UR12][R28.64+-0x1fe000], R16 ;  /* 0xe02000101c007986 */ /* 0x008fe8000c10190c */
[----:B------:R-:W-:Y:S04]  /*4e00*/  STG.E desc[UR12][R28.64+-0x1fdffc], R17 ;  /* 0xe02004111c007986 */ /* 0x000fe8000c10190c */
[----:B------:R-:W-:Y:S04]  /*4e10*/  STG.E desc[UR12][R28.64+-0x1fdff8], R18 ;  /* 0xe02008121c007986 */ /* 0x000fe8000c10190c */
[----:B------:R1:W-:Y:S04]  /*4e20*/  STG.E desc[UR12][R28.64+-0x1fdff4], R19 ;  /* 0xe0200c131c007986 */ /* 0x0003e8000c10190c */
[----:B0-----:R-:W2:Y:S04]  /*4e30*/  LDL.128 R12, [UR9+0x10] ;  /* 0x00001009ff0c7983 */ /* 0x001ea80008100c00 */
[----:B-1----:R-:W3:Y:S04]  /*4e40*/  LDL.128 R16, [UR9+0x1010] ;  /* 0x00101009ff107983 */ /* 0x002ee80008100c00 */
[----:B----4-:R-:W-:Y:S04]  /*4e50*/  STG.E desc[UR12][R28.64], R20 ;  /* 0x000000141c007986 */ /* 0x010fe8000c10190c */
[----:B------:R-:W-:Y:S04]  /*4e60*/  STG.E desc[UR12][R28.64+0x4], R21 ;  /* 0x000004151c007986 */ /* 0x000fe8000c10190c */
[----:B------:R-:W-:Y:S04]  /*4e70*/  STG.E desc[UR12][R28.64+0x8], R22 ;  /* 0x000008161c007986 */ /* 0x000fe8000c10190c */
[----:B------:R0:W-:Y:S04]  /*4e80*/  STG.E desc[UR12][R28.64+0xc], R23 ;  /* 0x00000c171c007986 */ /* 0x0001e8000c10190c */
[----:B-----5:R-:W-:Y:S04]  /*4e90*/  STG.E desc[UR12][R28.64+0x2000], R4 ;  /* 0x002000041c007986 */ /* 0x020fe8000c10190c */
[----:B------:R-:W-:Y:S04]  /*4ea0*/  STG.E desc[UR12][R28.64+0x2004], R5 ;  /* 0x002004051c007986 */ /* 0x000fe8000c10190c */
[----:B------:R-:W-:Y:S04]  /*4eb0*/  STG.E desc[UR12][R28.64+0x2008], R6 ;  /* 0x002008061c007986 */ /* 0x000fe8000c10190c */
[----:B------:R1:W-:Y:S04]  /*4ec0*/  STG.E desc[UR12][R28.64+0x200c], R7 ;  /* 0x00200c071c007986 */ /* 0x0003e8000c10190c */
[----:B------:R-:W-:Y:S04]  /*4ed0*/  STG.E desc[UR12][R28.64+-0x1ffff0], R24 ;  /* 0xe00010181c007986 */ /* 0x000fe8000c10190c */
[----:B------:R-:W-:Y:S04]  /*4ee0*/  STG.E desc[UR12][R28.64+-0x1fffec], R25 ;  /* 0xe00014191c007986 */ /* 0x000fe8000c10190c */
[----:B------:R-:W-:Y:S04]  /*4ef0*/  STG.E desc[UR12][R28.64+-0x1fffe8], R26 ;  /* 0xe000181a1c007986 */ /* 0x000fe8000c10190c */
[----:B------:R4:W-:Y:S04]  /*4f00*/  STG.E desc[UR12][R28.64+-0x1fffe4], R27 ;  /* 0xe0001c1b1c007986 */ /* 0x0009e8000c10190c */
[----:B------:R-:W-:Y:S04]  /*4f10*/  STG.E desc[UR12][R28.64+-0x1fdff0], R8 ;  /* 0xe02010081c007986 */ /* 0x000fe8000c10190c */
[----:B------:R-:W-:Y:S04]  /*4f20*/  STG.E desc[UR12][R28.64+-0x1fdfec], R9 ;  /* 0xe02014091c007986 */ /* 0x000fe8000c10190c */
[----:B------:R-:W-:Y:S04]  /*4f30*/  STG.E desc[UR12][R28.64+-0x1fdfe8], R10 ;  /* 0xe020180a1c007986 */ /* 0x000fe8000c10190c */
[----:B------:R5:W-:Y:S04]  /*4f40*/  STG.E desc[UR12][R28.64+-0x1fdfe4], R11 ;  /* 0xe0201c0b1c007986 */ /* 0x000be8000c10190c */
[----:B0-----:R-:W3:Y:S04]  /*4f50*/  LDL.128 R20, [UR9+-0x1fe0] ;  /* 0xffe02009ff147983 */ /* 0x001ee80008100c00 */
[----:B-1----:R-:W3:Y:S04]  /*4f60*/  LDL.128 R4, [UR9+-0xfe0] ;  /* 0xfff02009ff047983 */ /* 0x002ee80008100c00 */
[----:B----4-:R-:W4:Y:S04]  /*4f70*/  LDL.128 R24, [UR9+0x20] ;  /* 0x00002009ff187983 */ /* 0x010f280008100c00 */
[----:B-----5:R-:W5:Y:S04]  /*4f80*/  LDL.128 R8, [UR9+0x1020] ;  /* 0x00102009ff087983 */ /* 0x020f680008100c00 */
        /* <DEDUP_REMOVED lines=8> */
[----:B0-----:R-:W2:Y:S04]  /*5010*/  LDL.128 R12, [UR9+-0x1fd0] ;  /* 0xffe03009ff0c7983 */ /* 0x001ea80008100c00 */
[----:B-1----:R-:W3:Y:S04]  /*5020*/  LDL.128 R16, [UR9+-0xfd0] ;  /* 0xfff03009ff107983 */ /* 0x002ee80008100c00 */
        /* <DEDUP_REMOVED lines=16> */
[----:B0-----:R-:W3:Y:S04]  /*5130*/  LDL.128 R20, [UR9+0x30] ;  /* 0x00003009ff147983 */ /* 0x001ee80008100c00 */
[----:B-1----:R-:W3:Y:S04]  /*5140*/  LDL.128 R4, [UR9+0x1030] ;  /* 0x00103009ff047983 */ /* 0x002ee80008100c00 */
[----:B----4-:R-:W4:Y:S04]  /*5150*/  LDL.128 R24, [UR9+-0x1fc0] ;  /* 0xffe04009ff187983 */ /* 0x010f280008100c00 */
[----:B-----5:R-:W5:Y:S04]  /*5160*/  LDL.128 R8, [UR9+-0xfc0] ;  /* 0xfff04009ff087983 */ /* 0x020f680008100c00 */
        /* <DEDUP_REMOVED lines=21> */
[----:B------:R-:W-:Y:S04]  /*52c0*/  STG.E desc[UR12][R28.64+-0x1fffb4], R27 ;  /* 0xe0004c1b1c007986 */ /* 0x000fe8000c10190c */
[----:B-----5:R-:W-:Y:S04]  /*52d0*/  STG.E desc[UR12][R28.64+-0x1fdfc0], R8 ;  /* 0xe02040081c007986 */ /* 0x020fe8000c10190c */
[----:B------:R-:W-:Y:S04]  /*52e0*/  STG.E desc[UR12][R28.64+-0x1fdfbc], R9 ;  /* 0xe02044091c007986 */ /* 0x000fe8000c10190c */
[----:B------:R-:W-:Y:S04]  /*52f0*/  STG.E desc[UR12][R28.64+-0x1fdfb8], R10 ;  /* 0xe020480a1c007986 */ /* 0x000fe8000c10190c */
[----:B------:R4:W-:Y:S04]  /*5300*/  STG.E desc[UR12][R28.64+-0x1fdfb4], R11 ;  /* 0xe0204c0b1c007986 */ /* 0x0009e8000c10190c */
[----:B0-----:R-:W5:Y:S04]  /*5310*/  LDL.128 R20, [UR9+-0x1fb0] ;  /* 0xffe05009ff147983 */ /* 0x001f680008100c00 */
[----:B-1----:R-:W5:Y:S04]  /*5320*/  LDL.128 R4, [UR9+-0xfb0] ;  /* 0xfff05009ff047983 */ /* 0x002f680008100c00 */
[----:B----4-:R-:W4:Y:S04]  /*5330*/  LDL.128 R8, [UR9+0x50] ;  /* 0x00005009ff087983 */ /* 0x010f280008100c00 */
[----:B------:R-:W4:Y:S04]  /*5340*/  LDL.128 R24, [UR9+0x1050] ;  /* 0x00105009ff187983 */ /* 0x000f280008100c00 */
        /* <DEDUP_REMOVED lines=22> */
[----:B------:R-:W-:Y:S04]  /*54b0*/  STG.E desc[UR12][R28.64+0x2050], R24 ;  /* 0x002050181c007986 */ /* 0x000fe8000c10190c */
        /* <DEDUP_REMOVED lines=16> */
[----:B-1----:R-:W3:Y:S01]  /*55c0*/  LDL.128 R16, [UR9+0x1070] ;  /* 0x00107009ff107983 */ /* 0x002ee20008100c00 */
[----:B------:R-:W-:-:S04]  /*55d0*/  UIADD3 UR5, UPT, UPT, UR5, 0x20, URZ ;  /* 0x0000002005057890 */ /* 0x000fc8000fffe0ff */
[----:B------:R-:W-:Y:S01]  /*55e0*/  UISETP.NE.AND UP0, UPT, UR5, 0x40, UPT ;  /* 0x000000400500788c */ /* 0x000fe2000bf05270 */
[----:B------:R-:W-:Y:S01]  /*55f0*/  IADD3 R0, P0, PT, R28, 0x80, RZ ;  /* 0x000000801c007810 */ /* 0x000fe20007f1e0ff */
[----:B------:R-:W-:-:S03]  /*5600*/  UIADD3 UR9, UPT, UPT, UR9, 0x80, URZ ;  /* 0x0000008009097890 */ /* 0x000fc6000fffe0ff */
[----:B------:R-:W-:Y:S01]  /*5610*/  IADD3.X R3, PT, PT, RZ, R29, RZ, P0, !PT ;  /* 0x0000001dff037210 */ /* 0x000fe200007fe4ff */
[----:B------:R1:W-:Y:S04]  /*5620*/  STG.E desc[UR12][R28.64+0x60], R20 ;  /* 0x000060141c007986 */ /* 0x0003e8000c10190c */
[----:B------:R1:W-:Y:S04]  /*5630*/  STG.E desc[UR12][R28.64+0x64], R21 ;  /* 0x000064151c007986 */ /* 0x0003e8000c10190c */
[----:B------:R1:W-:Y:S04]  /*5640*/  STG.E desc[UR12][R28.64+0x68], R22 ;  /* 0x000068161c007986 */ /* 0x0003e8000c10190c */
[----:B------:R1:W-:Y:S04]  /*5650*/  STG.E desc[UR12][R28.64+0x6c], R23 ;  /* 0x00006c171c007986 */ /* 0x0003e8000c10190c */
[----:B------:R1:W-:Y:S04]  /*5660*/  STG.E desc[UR12][R28.64+0x2060], R4 ;  /* 0x002060041c007986 */ /* 0x0003e8000c10190c */
[----:B------:R1:W-:Y:S04]  /*5670*/  STG.E desc[UR12][R28.64+0x2064], R5 ;  /* 0x002064051c007986 */ /* 0x0003e8000c10190c */
[----:B------:R1:W-:Y:S04]  /*5680*/  STG.E desc[UR12][R28.64+0x2068], R6 ;  /* 0x002068061c007986 */ /* 0x0003e8000c10190c */
[----:B------:R1:W-:Y:S04]  /*5690*/  STG.E desc[UR12][R28.64+0x206c], R7 ;  /* 0x00206c071c007986 */ /* 0x0003e8000c10190c */
[----:B----4-:R1:W-:Y:S04]  /*56a0*/  STG.E desc[UR12][R28.64+-0x1fff90], R8 ;  /* 0xe00070081c007986 */ /* 0x0103e8000c10190c */
[----:B------:R1:W-:Y:S04]  /*56b0*/  STG.E desc[UR12][R28.64+-0x1fff8c], R9 ;  /* 0xe00074091c007986 */ /* 0x0003e8000c10190c */
[----:B------:R1:W-:Y:S04]  /*56c0*/  STG.E desc[UR12][R28.64+-0x1fff88], R10 ;  /* 0xe000780a1c007986 */ /* 0x0003e8000c10190c */
[----:B------:R1:W-:Y:S04]  /*56d0*/  STG.E desc[UR12][R28.64+-0x1fff84], R11 ;  /* 0xe0007c0b1c007986 */ /* 0x0003e8000c10190c */
[----:B-----5:R1:W-:Y:S04]  /*56e0*/  STG.E desc[UR12][R28.64+-0x1fdf90], R24 ;  /* 0xe02070181c007986 */ /* 0x0203e8000c10190c */
[----:B------:R1:W-:Y:S04]  /*56f0*/  STG.E desc[UR12][R28.64+-0x1fdf8c], R25 ;  /* 0xe02074191c007986 */ /* 0x0003e8000c10190c */
[----:B------:R1:W-:Y:S04]  /*5700*/  STG.E desc[UR12][R28.64+-0x1fdf88], R26 ;  /* 0xe020781a1c007986 */ /* 0x0003e8000c10190c */
[----:B------:R1:W-:Y:S04]  /*5710*/  STG.E desc[UR12][R28.64+-0x1fdf84], R27 ;  /* 0xe0207c1b1c007986 */ /* 0x0003e8000c10190c */
[----:B--2---:R1:W-:Y:S04]  /*5720*/  STG.E desc[UR12][R28.64+0x70], R12 ;  /* 0x0000700c1c007986 */ /* 0x0043e8000c10190c */
[----:B------:R1:W-:Y:S04]  /*5730*/  STG.E desc[UR12][R28.64+0x74], R13 ;  /* 0x0000740d1c007986 */ /* 0x0003e8000c10190c */
[----:B------:R1:W-:Y:S04]  /*5740*/  STG.E desc[UR12][R28.64+0x78], R14 ;  /* 0x0000780e1c007986 */ /* 0x0003e8000c10190c */
[----:B------:R1:W-:Y:S04]  /*5750*/  STG.E desc[UR12][R28.64+0x7c], R15 ;  /* 0x00007c0f1c007986 */ /* 0x0003e8000c10190c */
[----:B---3--:R1:W-:Y:S04]  /*5760*/  STG.E desc[UR12][R28.64+0x2070], R16 ;  /* 0x002070101c007986 */ /* 0x0083e8000c10190c */
[----:B------:R1:W-:Y:S04]  /*5770*/  STG.E desc[UR12][R28.64+0x2074], R17 ;  /* 0x002074111c007986 */ /* 0x0003e8000c10190c */
[----:B------:R1:W-:Y:S04]  /*5780*/  STG.E desc[UR12][R28.64+0x2078], R18 ;  /* 0x002078121c007986 */ /* 0x0003e8000c10190c */
[----:B------:R1:W-:Y:S01]  /*5790*/  STG.E desc[UR12][R28.64+0x207c], R19 ;  /* 0x00207c131c007986 */ /* 0x0003e2000c10190c */
[----:B------:R-:W-:Y:S05]  /*57a0*/  BRA.U UP0, `(.L_x_3) ;  /* 0xfffffff500607547 */ /* 0x000fea000b83ffff */
[----:B------:R-:W-:Y:S05]  /*57b0*/  BRA.U UP1, `(.L_x_4) ;  /* 0xfffffff501307547 */ /* 0x000fea000b83ffff */
[----:B------:R-:W-:Y:S05]  /*57c0*/  EXIT ;  /* 0x000000000000794d */ /* 0x000fea0003800000 */
.L_x_5:
[----:B------:R-:W-:-:S00]  /*57d0*/  BRA `(.L_x_5) ;  /* 0xfffffffc00fc7947 */ /* 0x000fc0000383ffff */
[----:B------:R-:W-:-:S00]  /*57e0*/  NOP ;  /* 0x0000000000007918 */ /* 0x000fc00000000000 */
        /* <DEDUP_REMOVED lines=9> */
.L_x_6:


//--------------------- .nv.shared.mymatmul_kernel0 --------------------------
	.section	.nv.shared.mymatmul_kernel0,"aw",@nobits
	.sectionflags	@""
	.align	4
.nv.shared.mymatmul_kernel0:
	.zero		18432


//--------------------- .nv.shared.reserved.0     --------------------------
	.section	.nv.shared.reserved.0,"aw",@nobits
	.weak		__nv_reservedSMEM_offset_0_alias
	.size		__nv_reservedSMEM_offset_0_alias, 0, 64
	.other		__nv_reservedSMEM_offset_0_alias,@"STO_CUDA_RESERVED_SHARED STV_DEFAULT"
__nv_reservedSMEM_offset_0_alias:
	.zero		0
	.zero		64


//--------------------- .nv.constant0.mymatmul_kernel0 --------------------------
	.section	.nv.constant0.mymatmul_kernel0,"a",@progbits
	.sectionflags	@""
	.align	4
.nv.constant0.mymatmul_kernel0:
	.zero		920


//--------------------- SYMBOLS --------------------------

	.type		.nv.reservedSmem.offset0,@object
	.size		.nv.reservedSmem.offset0,0x4
	.type		.nv.reservedSmem.cap,@object
	.size		.nv.reservedSmem.cap,0x4
